//
// Generated by NVIDIA NVVM Compiler
//
// Compiler Build ID: CL-36424714
// Cuda compilation tools, release 13.0, V13.0.88
// Based on NVVM 20.0.0
//

.version 9.0
.target sm_100
.address_size 64

	// .globl	bhsm_forward

.visible .entry bhsm_forward(
	.param .u64 .ptr .align 1 bhsm_forward_param_0,
	.param .u64 .ptr .align 1 bhsm_forward_param_1,
	.param .u64 .ptr .align 1 bhsm_forward_param_2,
	.param .u64 .ptr .align 1 bhsm_forward_param_3,
	.param .u64 .ptr .align 1 bhsm_forward_param_4,
	.param .u64 .ptr .align 1 bhsm_forward_param_5,
	.param .u32 bhsm_forward_param_6,
	.param .u32 bhsm_forward_param_7,
	.param .u32 bhsm_forward_param_8,
	.param .u64 .ptr .align 1 bhsm_forward_param_9,
	.param .u64 .ptr .align 1 bhsm_forward_param_10
)
{
	.reg .pred 	%p<15>;
	.reg .b32 	%r<65>;
	.reg .b32 	%f<147>;
	.reg .b64 	%rd<45>;

	ld.param.u64 	%rd10, [bhsm_forward_param_0];
	ld.param.u64 	%rd11, [bhsm_forward_param_1];
	ld.param.u64 	%rd4, [bhsm_forward_param_2];
	ld.param.u64 	%rd5, [bhsm_forward_param_3];
	ld.param.u64 	%rd6, [bhsm_forward_param_4];
	ld.param.u64 	%rd7, [bhsm_forward_param_5];
	ld.param.u32 	%r33, [bhsm_forward_param_6];
	ld.param.u32 	%r34, [bhsm_forward_param_7];
	ld.param.u32 	%r35, [bhsm_forward_param_8];
	ld.param.u64 	%rd8, [bhsm_forward_param_9];
	ld.param.u64 	%rd9, [bhsm_forward_param_10];
	cvta.to.global.u64 	%rd1, %rd10;
	cvta.to.global.u64 	%rd2, %rd11;
	mov.u32 	%r36, %ctaid.x;
	mov.u32 	%r37, %ntid.x;
	mov.u32 	%r38, %tid.x;
	mad.lo.s32 	%r1, %r36, %r37, %r38;
	mul.lo.s32 	%r39, %r35, %r34;
	setp.ge.s32 	%p1, %r1, %r39;
	@%p1 bra 	$L__BB0_16;
	cvta.to.global.u64 	%rd12, %rd4;
	cvta.to.global.u64 	%rd13, %rd7;
	div.s32 	%r2, %r1, %r34;
	mul.lo.s32 	%r40, %r2, %r34;
	sub.s32 	%r3, %r1, %r40;
	mul.wide.s32 	%rd14, %r2, 4;
	add.s64 	%rd15, %rd12, %rd14;
	ld.global.u32 	%r41, [%rd15];
	mul.wide.s32 	%rd16, %r41, 4;
	add.s64 	%rd17, %rd13, %rd16;
	ld.global.u32 	%r4, [%rd17];
	ld.global.u32 	%r42, [%rd17+4];
	sub.s32 	%r43, %r42, %r4;
	setp.ge.s32 	%p2, %r3, %r43;
	@%p2 bra 	$L__BB0_16;
	add.s32 	%r5, %r4, %r3;
	cvta.to.global.u64 	%rd18, %rd5;
	mul.wide.s32 	%rd19, %r5, 4;
	add.s64 	%rd20, %rd18, %rd19;
	ld.global.u32 	%r44, [%rd20];
	mul.lo.s32 	%r6, %r44, %r33;
	mul.lo.s32 	%r7, %r2, %r33;
	setp.lt.s32 	%p3, %r33, 1;
	mov.f32 	%f146, 0f00000000;
	@%p3 bra 	$L__BB0_15;
	and.b32  	%r8, %r33, 15;
	setp.lt.u32 	%p4, %r33, 16;
	mov.f32 	%f146, 0f00000000;
	mov.b32 	%r60, 0;
	@%p4 bra 	$L__BB0_6;
	and.b32  	%r60, %r33, 2147483632;
	neg.s32 	%r58, %r60;
	add.s64 	%rd3, %rd1, 32;
	mov.f32 	%f146, 0f00000000;
	mov.u32 	%r56, %r7;
	mov.u32 	%r57, %r6;
$L__BB0_5:
	.pragma "nounroll";
	mul.wide.s32 	%rd21, %r57, 4;
	add.s64 	%rd22, %rd2, %rd21;
	mul.wide.s32 	%rd23, %r56, 4;
	add.s64 	%rd24, %rd3, %rd23;
	ld.global.f32 	%f18, [%rd22];
	ld.global.f32 	%f19, [%rd24+-32];
	fma.rn.f32 	%f20, %f18, %f19, %f146;
	ld.global.f32 	%f21, [%rd22+4];
	ld.global.f32 	%f22, [%rd24+-28];
	fma.rn.f32 	%f23, %f21, %f22, %f20;
	ld.global.f32 	%f24, [%rd22+8];
	ld.global.f32 	%f25, [%rd24+-24];
	fma.rn.f32 	%f26, %f24, %f25, %f23;
	ld.global.f32 	%f27, [%rd22+12];
	ld.global.f32 	%f28, [%rd24+-20];
	fma.rn.f32 	%f29, %f27, %f28, %f26;
	ld.global.f32 	%f30, [%rd22+16];
	ld.global.f32 	%f31, [%rd24+-16];
	fma.rn.f32 	%f32, %f30, %f31, %f29;
	ld.global.f32 	%f33, [%rd22+20];
	ld.global.f32 	%f34, [%rd24+-12];
	fma.rn.f32 	%f35, %f33, %f34, %f32;
	ld.global.f32 	%f36, [%rd22+24];
	ld.global.f32 	%f37, [%rd24+-8];
	fma.rn.f32 	%f38, %f36, %f37, %f35;
	ld.global.f32 	%f39, [%rd22+28];
	ld.global.f32 	%f40, [%rd24+-4];
	fma.rn.f32 	%f41, %f39, %f40, %f38;
	ld.global.f32 	%f42, [%rd22+32];
	ld.global.f32 	%f43, [%rd24];
	fma.rn.f32 	%f44, %f42, %f43, %f41;
	ld.global.f32 	%f45, [%rd22+36];
	ld.global.f32 	%f46, [%rd24+4];
	fma.rn.f32 	%f47, %f45, %f46, %f44;
	ld.global.f32 	%f48, [%rd22+40];
	ld.global.f32 	%f49, [%rd24+8];
	fma.rn.f32 	%f50, %f48, %f49, %f47;
	ld.global.f32 	%f51, [%rd22+44];
	ld.global.f32 	%f52, [%rd24+12];
	fma.rn.f32 	%f53, %f51, %f52, %f50;
	ld.global.f32 	%f54, [%rd22+48];
	ld.global.f32 	%f55, [%rd24+16];
	fma.rn.f32 	%f56, %f54, %f55, %f53;
	ld.global.f32 	%f57, [%rd22+52];
	ld.global.f32 	%f58, [%rd24+20];
	fma.rn.f32 	%f59, %f57, %f58, %f56;
	ld.global.f32 	%f60, [%rd22+56];
	ld.global.f32 	%f61, [%rd24+24];
	fma.rn.f32 	%f62, %f60, %f61, %f59;
	ld.global.f32 	%f63, [%rd22+60];
	ld.global.f32 	%f64, [%rd24+28];
	fma.rn.f32 	%f146, %f63, %f64, %f62;
	add.s32 	%r58, %r58, 16;
	add.s32 	%r57, %r57, 16;
	add.s32 	%r56, %r56, 16;
	setp.ne.s32 	%p5, %r58, 0;
	@%p5 bra 	$L__BB0_5;
$L__BB0_6:
	setp.eq.s32 	%p6, %r8, 0;
	@%p6 bra 	$L__BB0_15;
	and.b32  	%r18, %r33, 7;
	setp.lt.u32 	%p7, %r8, 8;
	@%p7 bra 	$L__BB0_9;
	add.s32 	%r46, %r60, %r6;
	mul.wide.s32 	%rd25, %r46, 4;
	add.s64 	%rd26, %rd2, %rd25;
	ld.global.f32 	%f66, [%rd26];
	add.s32 	%r47, %r60, %r7;
	mul.wide.s32 	%rd27, %r47, 4;
	add.s64 	%rd28, %rd1, %rd27;
	ld.global.f32 	%f67, [%rd28];
	fma.rn.f32 	%f68, %f66, %f67, %f146;
	ld.global.f32 	%f69, [%rd26+4];
	ld.global.f32 	%f70, [%rd28+4];
	fma.rn.f32 	%f71, %f69, %f70, %f68;
	ld.global.f32 	%f72, [%rd26+8];
	ld.global.f32 	%f73, [%rd28+8];
	fma.rn.f32 	%f74, %f72, %f73, %f71;
	ld.global.f32 	%f75, [%rd26+12];
	ld.global.f32 	%f76, [%rd28+12];
	fma.rn.f32 	%f77, %f75, %f76, %f74;
	ld.global.f32 	%f78, [%rd26+16];
	ld.global.f32 	%f79, [%rd28+16];
	fma.rn.f32 	%f80, %f78, %f79, %f77;
	ld.global.f32 	%f81, [%rd26+20];
	ld.global.f32 	%f82, [%rd28+20];
	fma.rn.f32 	%f83, %f81, %f82, %f80;
	ld.global.f32 	%f84, [%rd26+24];
	ld.global.f32 	%f85, [%rd28+24];
	fma.rn.f32 	%f86, %f84, %f85, %f83;
	ld.global.f32 	%f87, [%rd26+28];
	ld.global.f32 	%f88, [%rd28+28];
	fma.rn.f32 	%f146, %f87, %f88, %f86;
	add.s32 	%r60, %r60, 8;
$L__BB0_9:
	setp.eq.s32 	%p8, %r18, 0;
	@%p8 bra 	$L__BB0_15;
	and.b32  	%r21, %r33, 3;
	setp.lt.u32 	%p9, %r18, 4;
	@%p9 bra 	$L__BB0_12;
	add.s32 	%r48, %r60, %r6;
	mul.wide.s32 	%rd29, %r48, 4;
	add.s64 	%rd30, %rd2, %rd29;
	ld.global.f32 	%f90, [%rd30];
	add.s32 	%r49, %r60, %r7;
	mul.wide.s32 	%rd31, %r49, 4;
	add.s64 	%rd32, %rd1, %rd31;
	ld.global.f32 	%f91, [%rd32];
	fma.rn.f32 	%f92, %f90, %f91, %f146;
	ld.global.f32 	%f93, [%rd30+4];
	ld.global.f32 	%f94, [%rd32+4];
	fma.rn.f32 	%f95, %f93, %f94, %f92;
	ld.global.f32 	%f96, [%rd30+8];
	ld.global.f32 	%f97, [%rd32+8];
	fma.rn.f32 	%f98, %f96, %f97, %f95;
	ld.global.f32 	%f99, [%rd30+12];
	ld.global.f32 	%f100, [%rd32+12];
	fma.rn.f32 	%f146, %f99, %f100, %f98;
	add.s32 	%r60, %r60, 4;
$L__BB0_12:
	setp.eq.s32 	%p10, %r21, 0;
	@%p10 bra 	$L__BB0_15;
	add.s32 	%r64, %r60, %r7;
	add.s32 	%r63, %r60, %r6;
	neg.s32 	%r62, %r21;
$L__BB0_14:
	.pragma "nounroll";
	mul.wide.s32 	%rd33, %r64, 4;
	add.s64 	%rd34, %rd1, %rd33;
	mul.wide.s32 	%rd35, %r63, 4;
	add.s64 	%rd36, %rd2, %rd35;
	ld.global.f32 	%f101, [%rd36];
	ld.global.f32 	%f102, [%rd34];
	fma.rn.f32 	%f146, %f101, %f102, %f146;
	add.s32 	%r64, %r64, 1;
	add.s32 	%r63, %r63, 1;
	add.s32 	%r62, %r62, 1;
	setp.ne.s32 	%p11, %r62, 0;
	@%p11 bra 	$L__BB0_14;
$L__BB0_15:
	cvta.to.global.u64 	%rd37, %rd6;
	add.s64 	%rd39, %rd37, %rd19;
	ld.global.f32 	%f103, [%rd39];
	mul.f32 	%f104, %f146, %f103;
	cvta.to.global.u64 	%rd40, %rd9;
	mul.wide.s32 	%rd41, %r1, 4;
	add.s64 	%rd42, %rd40, %rd41;
	st.global.f32 	[%rd42], %f104;
	fma.rn.f32 	%f105, %f104, 0fBBBB989D, 0f3F000000;
	cvt.sat.f32.f32 	%f106, %f105;
	mov.f32 	%f107, 0f4B400001;
	mov.f32 	%f108, 0f437C0000;
	fma.rm.f32 	%f109, %f106, %f108, %f107;
	add.f32 	%f110, %f109, 0fCB40007F;
	neg.f32 	%f111, %f110;
	fma.rn.f32 	%f112, %f104, 0fBFB8AA3B, %f111;
	fma.rn.f32 	%f113, %f104, 0fB2A57060, %f112;
	mov.b32 	%r50, %f109;
	shl.b32 	%r51, %r50, 23;
	mov.b32 	%f114, %r51;
	ex2.approx.ftz.f32 	%f115, %f113;
	fma.rn.f32 	%f116, %f115, %f114, 0f3F800000;
	setp.lt.f32 	%p12, %f116, 0f00800000;
	mul.f32 	%f117, %f116, 0f4B000000;
	selp.f32 	%f118, %f117, %f116, %p12;
	selp.f32 	%f119, 0fC1B80000, 0f00000000, %p12;
	mov.b32 	%r52, %f118;
	add.s32 	%r53, %r52, -1059760811;
	and.b32  	%r54, %r53, -8388608;
	sub.s32 	%r55, %r52, %r54;
	mov.b32 	%f120, %r55;
	cvt.rn.f32.s32 	%f121, %r54;
	fma.rn.f32 	%f122, %f121, 0f34000000, %f119;
	add.f32 	%f123, %f120, 0fBF800000;
	fma.rn.f32 	%f124, %f123, 0fBE055027, 0f3E1039F6;
	fma.rn.f32 	%f125, %f124, %f123, 0fBDF8CDCC;
	fma.rn.f32 	%f126, %f125, %f123, 0f3E0F2955;
	fma.rn.f32 	%f127, %f126, %f123, 0fBE2AD8B9;
	fma.rn.f32 	%f128, %f127, %f123, 0f3E4CED0B;
	fma.rn.f32 	%f129, %f128, %f123, 0fBE7FFF22;
	fma.rn.f32 	%f130, %f129, %f123, 0f3EAAAA78;
	fma.rn.f32 	%f131, %f130, %f123, 0fBF000000;
	mul.f32 	%f132, %f123, %f131;
	fma.rn.f32 	%f133, %f132, %f123, %f123;
	fma.rn.f32 	%f134, %f122, 0f3F317218, %f133;
	setp.gt.u32 	%p13, %r52, 2139095039;
	fma.rn.f32 	%f135, %f118, 0f7F800000, 0f7F800000;
	selp.f32 	%f136, %f135, %f134, %p13;
	setp.eq.f32 	%p14, %f118, 0f00000000;
	selp.f32 	%f137, 0fFF800000, %f136, %p14;
	cvta.to.global.u64 	%rd43, %rd8;
	add.s64 	%rd44, %rd43, %rd41;
	st.global.f32 	[%rd44], %f137;
$L__BB0_16:
	ret;

}


// ===== COMPILED SASS (sm_100) =====

	.target	sm_100

	.elftype	@"ET_EXEC"


//--------------------- .note.nv.tkinfo           --------------------------
	.section	.note.nv.tkinfo,"",@"SHT_NOTE"
	.sectionflags	@"SHF_NOTE_NV_TKINFO"
	.tkinfo
        /*0018*/ 	.word	0x00000002
        /*0030*/ 	.string	""
        /*0030*/ 	.string	"ptxas"
        /*0030*/ 	.string	"Cuda compilation tools, release 13.0, V13.0.88"
        /*0030*/ 	.string	"Build cuda_13.0.r13.0/compiler.36424714_0"
        /*0030*/ 	.string	"-arch sm_100 -m 64 "



//--------------------- .note.nv.cuinfo           --------------------------
	.section	.note.nv.cuinfo,"",@"SHT_NOTE"
	.sectionflags	@"SHF_NOTE_NV_CUINFO"
        /*0018*/ 	.short	0x0002
        /*001a*/ 	.short	0x0064
        /*001c*/ 	.short	0x0082
	.zero		2


//--------------------- .nv.info                  --------------------------
	.section	.nv.info,"",@"SHT_CUDA_INFO"
	.align	4


	//----- nvinfo : EIATTR_REGCOUNT
	.align		4
        /*0000*/ 	.byte	0x04, 0x2f
        /*0002*/ 	.short	(.L_1 - .L_0)
	.align		4
.L_0:
        /*0004*/ 	.word	index@(bhsm_forward)
        /*0008*/ 	.word	0x00000020


	//----- nvinfo : EIATTR_FRAME_SIZE
	.align		4
.L_1:
        /*000c*/ 	.byte	0x04, 0x11
        /*000e*/ 	.short	(.L_3 - .L_2)
	.align		4
.L_2:
        /*0010*/ 	.word	index@(bhsm_forward)
        /*0014*/ 	.word	0x00000000


	//----- nvinfo : EIATTR_MIN_STACK_SIZE
	.align		4
.L_3:
        /*0018*/ 	.byte	0x04, 0x12
        /*001a*/ 	.short	(.L_5 - .L_4)
	.align		4
.L_4:
        /*001c*/ 	.word	index@(bhsm_forward)
        /*0020*/ 	.word	0x00000000
.L_5:


//--------------------- .nv.compat                --------------------------
	.section	.nv.compat,"",@"SHT_CUDA_COMPAT_INFO"
	.align	4
        /*0000*/ 	.byte	0x02, 0x09, 0x00, 0x00, 0x02, 0x02, 0x01, 0x00, 0x02, 0x05, 0x05, 0x00, 0x03, 0x07, 0x01, 0x01
        /*0010*/ 	.byte	0x02, 0x03, 0x00, 0x00, 0x02, 0x06, 0x01, 0x00, 0x04, 0x0b, 0x08, 0x00, 0x01, 0x00, 0x00, 0x00
        /*0020*/ 	.byte	0x00, 0x00, 0x00, 0x00


//--------------------- .nv.info.bhsm_forward     --------------------------
	.section	.nv.info.bhsm_forward,"",@"SHT_CUDA_INFO"
	.sectionflags	@""
	.align	4


	//----- nvinfo : EIATTR_CUDA_API_VERSION
	.align		4
        /*0000*/ 	.byte	0x04, 0x37
        /*0002*/ 	.short	(.L_7 - .L_6)
.L_6:
        /*0004*/ 	.word	0x00000082


	//----- nvinfo : EIATTR_KPARAM_INFO
	.align		4
.L_7:
        /*0008*/ 	.byte	0x04, 0x17
        /*000a*/ 	.short	(.L_9 - .L_8)
.L_8:
        /*000c*/ 	.word	0x00000000
        /*0010*/ 	.short	0x000a
        /*0012*/ 	.short	0x0048
        /*0014*/ 	.byte	0x00, 0xf5, 0x21, 0x00


	//----- nvinfo : EIATTR_KPARAM_INFO
	.align		4
.L_9:
        /*0018*/ 	.byte	0x04, 0x17
        /*001a*/ 	.short	(.L_11 - .L_10)
.L_10:
        /*001c*/ 	.word	0x00000000
        /*0020*/ 	.short	0x0009
        /*0022*/ 	.short	0x0040
        /*0024*/ 	.byte	0x00, 0xf5, 0x21, 0x00


	//----- nvinfo : EIATTR_KPARAM_INFO
	.align		4
.L_11:
        /*0028*/ 	.byte	0x04, 0x17
        /*002a*/ 	.short	(.L_13 - .L_12)
.L_12:
        /*002c*/ 	.word	0x00000000
        /*0030*/ 	.short	0x0008
        /*0032*/ 	.short	0x0038
        /*0034*/ 	.byte	0x00, 0xf0, 0x11, 0x00


	//----- nvinfo : EIATTR_KPARAM_INFO
	.align		4
.L_13:
        /*0038*/ 	.byte	0x04, 0x17
        /*003a*/ 	.short	(.L_15 - .L_14)
.L_14:
        /*003c*/ 	.word	0x00000000
        /*0040*/ 	.short	0x0007
        /*0042*/ 	.short	0x0034
        /*0044*/ 	.byte	0x00, 0xf0, 0x11, 0x00


	//----- nvinfo : EIATTR_KPARAM_INFO
	.align		4
.L_15:
        /*0048*/ 	.byte	0x04, 0x17
        /*004a*/ 	.short	(.L_17 - .L_16)
.L_16:
        /*004c*/ 	.word	0x00000000
        /*0050*/ 	.short	0x0006
        /*0052*/ 	.short	0x0030
        /*0054*/ 	.byte	0x00, 0xf0, 0x11, 0x00


	//----- nvinfo : EIATTR_KPARAM_INFO
	.align		4
.L_17:
        /*0058*/ 	.byte	0x04, 0x17
        /*005a*/ 	.short	(.L_19 - .L_18)
.L_18:
        /*005c*/ 	.word	0x00000000
        /*0060*/ 	.short	0x0005
        /*0062*/ 	.short	0x0028
        /*0064*/ 	.byte	0x00, 0xf5, 0x21, 0x00


	//----- nvinfo : EIATTR_KPARAM_INFO
	.align		4
.L_19:
        /*0068*/ 	.byte	0x04, 0x17
        /*006a*/ 	.short	(.L_21 - .L_20)
.L_20:
        /*006c*/ 	.word	0x00000000
        /*0070*/ 	.short	0x0004
        /*0072*/ 	.short	0x0020
        /*0074*/ 	.byte	0x00, 0xf5, 0x21, 0x00


	//----- nvinfo : EIATTR_KPARAM_INFO
	.align		4
.L_21:
        /*0078*/ 	.byte	0x04, 0x17
        /*007a*/ 	.short	(.L_23 - .L_22)
.L_22:
        /*007c*/ 	.word	0x00000000
        /*0080*/ 	.short	0x0003
        /*0082*/ 	.short	0x0018
        /*0084*/ 	.byte	0x00, 0xf5, 0x21, 0x00


	//----- nvinfo : EIATTR_KPARAM_INFO
	.align		4
.L_23:
        /*0088*/ 	.byte	0x04, 0x17
        /*008a*/ 	.short	(.L_25 - .L_24)
.L_24:
        /*008c*/ 	.word	0x00000000
        /*0090*/ 	.short	0x0002
        /*0092*/ 	.short	0x0010
        /*0094*/ 	.byte	0x00, 0xf5, 0x21, 0x00


	//----- nvinfo : EIATTR_KPARAM_INFO
	.align		4
.L_25:
        /*0098*/ 	.byte	0x04, 0x17
        /*009a*/ 	.short	(.L_27 - .L_26)
.L_26:
        /*009c*/ 	.word	0x00000000
        /*00a0*/ 	.short	0x0001
        /*00a2*/ 	.short	0x0008
        /*00a4*/ 	.byte	0x00, 0xf5, 0x21, 0x00


	//----- nvinfo : EIATTR_KPARAM_INFO
	.align		4
.L_27:
        /*00a8*/ 	.byte	0x04, 0x17
        /*00aa*/ 	.short	(.L_29 - .L_28)
.L_28:
        /*00ac*/ 	.word	0x00000000
        /*00b0*/ 	.short	0x0000
        /*00b2*/ 	.short	0x0000
        /*00b4*/ 	.byte	0x00, 0xf5, 0x21, 0x00


	//----- nvinfo : EIATTR_SPARSE_MMA_MASK
	.align		4
.L_29:
        /*00b8*/ 	.byte	0x03, 0x50
        /*00ba*/ 	.short	0x0000


	//----- nvinfo : EIATTR_MAXREG_COUNT
	.align		4
        /*00bc*/ 	.byte	0x03, 0x1b
        /*00be*/ 	.short	0x00ff


	//----- nvinfo : EIATTR_MERCURY_ISA_VERSION
	.align		4
        /*00c0*/ 	.byte	0x03, 0x5f
        /*00c2*/ 	.short	0x0101


	//----- nvinfo : EIATTR_VRC_CTA_INIT_COUNT
	.align		4
        /*00c4*/ 	.byte	0x02, 0x4a
	.zero		1
	.zero		1


	//----- nvinfo : EIATTR_EXIT_INSTR_OFFSETS
	.align		4
        /*00c8*/ 	.byte	0x04, 0x1c
        /*00ca*/ 	.short	(.L_31 - .L_30)


	//   ....[0]....
.L_30:
        /*00cc*/ 	.word	0x00000090


	//   ....[1]....
        /*00d0*/ 	.word	0x000002e0


	//   ....[2]....
        /*00d4*/ 	.word	0x00000fb0


	//----- nvinfo : EIATTR_CBANK_PARAM_SIZE
	.align		4
.L_31:
        /*00d8*/ 	.byte	0x03, 0x19
        /*00da*/ 	.short	0x0050


	//----- nvinfo : EIATTR_PARAM_CBANK
	.align		4
        /*00dc*/ 	.byte	0x04, 0x0a
        /*00de*/ 	.short	(.L_33 - .L_32)
	.align		4
.L_32:
        /*00e0*/ 	.word	index@(.nv.constant0.bhsm_forward)
        /*00e4*/ 	.short	0x0380
        /*00e6*/ 	.short	0x0050


	//----- nvinfo : EIATTR_SW_WAR
	.align		4
.L_33:
        /*00e8*/ 	.byte	0x04, 0x36
        /*00ea*/ 	.short	(.L_35 - .L_34)
.L_34:
        /*00ec*/ 	.word	0x00000008
.L_35:


//--------------------- .nv.callgraph             --------------------------
	.section	.nv.callgraph,"",@"SHT_CUDA_CALLGRAPH"
	.align	4
	.sectionentsize	8
	.align		4
        /*0000*/ 	.word	0x00000000
	.align		4
        /*0004*/ 	.word	0xffffffff
	.align		4
        /*0008*/ 	.word	0x00000000
	.align		4
        /*000c*/ 	.word	0xfffffffe
	.align		4
        /*0010*/ 	.word	0x00000000
	.align		4
        /*0014*/ 	.word	0xfffffffd
	.align		4
        /*0018*/ 	.word	0x00000000
	.align		4
        /*001c*/ 	.word	0xfffffffc


//--------------------- .text.bhsm_forward        --------------------------
	.section	.text.bhsm_forward,"ax",@progbits
	.align	128
        .global         bhsm_forward
        .type           bhsm_forward,@function
        .size           bhsm_forward,(.L_x_7 - bhsm_forward)
        .other          bhsm_forward,@"STO_CUDA_ENTRY STV_DEFAULT"
bhsm_forward:
.text.bhsm_forward:
[----:B------:R-:W-:Y:S01]  /*0000*/  LDC R1, c[0x0][0x37c] ;  /* 0x0000df00ff017b82 */ /* 0x000fe20000000800 */
[----:B------:R-:W0:Y:S07]  /*0010*/  S2R R5, SR_TID.X ;  /* 0x0000000000057919 */ /* 0x000e2e0000002100 */
[----:B------:R-:W0:Y:S01]  /*0020*/  S2UR UR4, SR_CTAID.X ;  /* 0x00000000000479c3 */ /* 0x000e220000002500 */
[----:B------:R-:W1:Y:S07]  /*0030*/  LDCU UR5, c[0x0][0x3b8] ;  /* 0x00007700ff0577ac */ /* 0x000e6e0008000800 */
[----:B------:R-:W0:Y:S08]  /*0040*/  LDC R0, c[0x0][0x360] ;  /* 0x0000d800ff007b82 */ /* 0x000e300000000800 */
[----:B------:R-:W1:Y:S01]  /*0050*/  LDC R3, c[0x0][0x3b4] ;  /* 0x0000ed00ff037b82 */ /* 0x000e620000000800 */
[----:B0-----:R-:W-:-:S02]  /*0060*/  IMAD R0, R0, UR4, R5 ;  /* 0x0000000400007c24 */ /* 0x001fc4000f8e0205 */
[----:B-1----:R-:W-:-:S05]  /*0070*/  IMAD R5, R3, UR5, RZ ;  /* 0x0000000503057c24 */ /* 0x002fca000f8e02ff */
[----:B------:R-:W-:-:S13]  /*0080*/  ISETP.GE.AND P0, PT, R0, R5, PT ;  /* 0x000000050000720c */ /* 0x000fda0003f06270 */
[----:B------:R-:W-:Y:S05]  /*0090*/  @P0 EXIT ;  /* 0x000000000000094d */ /* 0x000fea0003800000 */
[----:B------:R-:W-:Y:S01]  /*00a0*/  IABS R7, R3 ;  /* 0x0000000300077213 */ /* 0x000fe20000000000 */
[----:B------:R-:W0:Y:S01]  /*00b0*/  LDCU.64 UR12, c[0x0][0x358] ;  /* 0x00006b00ff0c77ac */ /* 0x000e220008000a00 */
[----:B------:R-:W-:Y:S02]  /*00c0*/  IABS R8, R0 ;  /* 0x0000000000087213 */ /* 0x000fe40000000000 */
[----:B------:R-:W1:Y:S08]  /*00d0*/  I2F.RP R2, R7 ;  /* 0x0000000700027306 */ /* 0x000e700000209400 */
[----:B-1----:R-:W1:Y:S02]  /*00e0*/  MUFU.RCP R2, R2 ;  /* 0x0000000200027308 */ /* 0x002e640000001000 */
[----:B-1----:R-:W-:-:S06]  /*00f0*/  IADD3 R4, PT, PT, R2, 0xffffffe, RZ ;  /* 0x0ffffffe02047810 */ /* 0x002fcc0007ffe0ff */
[----:B------:R1:W2:Y:S02]  /*0100*/  F2I.FTZ.U32.TRUNC.NTZ R5, R4 ;  /* 0x0000000400057305 */ /* 0x0002a4000021f000 */
[----:B-1----:R-:W-:Y:S01]  /*0110*/  HFMA2 R4, -RZ, RZ, 0, 0 ;  /* 0x00000000ff047431 */ /* 0x002fe200000001ff */
[----:B--2---:R-:W-:-:S05]  /*0120*/  IADD3 R6, PT, PT, RZ, -R5, RZ ;  /* 0x80000005ff067210 */ /* 0x004fca0007ffe0ff */
[----:B------:R-:W-:-:S04]  /*0130*/  IMAD R9, R6, R7, RZ ;  /* 0x0000000706097224 */ /* 0x000fc800078e02ff */
[----:B------:R-:W-:-:S06]  /*0140*/  IMAD.HI.U32 R5, R5, R9, R4 ;  /* 0x0000000905057227 */ /* 0x000fcc00078e0004 */
[----:B------:R-:W-:Y:S02]  /*0150*/  IMAD.HI.U32 R6, R5, R8, RZ ;  /* 0x0000000805067227 */ /* 0x000fe400078e00ff */
[----:B------:R-:W1:Y:S03]  /*0160*/  LDC.64 R4, c[0x0][0x390] ;  /* 0x0000e400ff047b82 */ /* 0x000e660000000a00 */
[----:B------:R-:W-:-:S05]  /*0170*/  IADD3 R2, PT, PT, -R6, RZ, RZ ;  /* 0x000000ff06027210 */ /* 0x000fca0007ffe1ff */
[----:B------:R-:W-:-:S05]  /*0180*/  IMAD R2, R7, R2, R8 ;  /* 0x0000000207027224 */ /* 0x000fca00078e0208 */
[----:B------:R-:W-:-:S13]  /*0190*/  ISETP.GT.U32.AND P2, PT, R7, R2, PT ;  /* 0x000000020700720c */ /* 0x000fda0003f44070 */
[-C--:B------:R-:W-:Y:S02]  /*01a0*/  @!P2 IADD3 R2, PT, PT, R2, -R7.reuse, RZ ;  /* 0x800000070202a210 */ /* 0x080fe40007ffe0ff */
[----:B------:R-:W-:Y:S02]  /*01b0*/  @!P2 IADD3 R6, PT, PT, R6, 0x1, RZ ;  /* 0x000000010606a810 */ /* 0x000fe40007ffe0ff */
[----:B------:R-:W-:Y:S02]  /*01c0*/  ISETP.GE.U32.AND P0, PT, R2, R7, PT ;  /* 0x000000070200720c */ /* 0x000fe40003f06070 */
[----:B------:R-:W-:Y:S02]  /*01d0*/  LOP3.LUT R2, R0, R3, RZ, 0x3c, !PT ;  /* 0x0000000300027212 */ /* 0x000fe400078e3cff */
[----:B------:R-:W-:Y:S02]  /*01e0*/  ISETP.NE.AND P2, PT, R3, RZ, PT ;  /* 0x000000ff0300720c */ /* 0x000fe40003f45270 */
[----:B------:R-:W-:-:S07]  /*01f0*/  ISETP.GE.AND P1, PT, R2, RZ, PT ;  /* 0x000000ff0200720c */ /* 0x000fce0003f26270 */
[----:B------:R-:W-:-:S04]  /*0200*/  @P0 IADD3 R6, PT, PT, R6, 0x1, RZ ;  /* 0x0000000106060810 */ /* 0x000fc80007ffe0ff */
[----:B------:R-:W-:Y:S02]  /*0210*/  MOV R9, R6 ;  /* 0x0000000600097202 */ /* 0x000fe40000000f00 */
[----:B------:R-:W2:Y:S02]  /*0220*/  LDC.64 R6, c[0x0][0x3a8] ;  /* 0x0000ea00ff067b82 */ /* 0x000ea40000000a00 */
[----:B------:R-:W-:Y:S02]  /*0230*/  @!P1 IADD3 R9, PT, PT, -R9, RZ, RZ ;  /* 0x000000ff09099210 */ /* 0x000fe40007ffe1ff */
[----:B------:R-:W-:-:S05]  /*0240*/  @!P2 LOP3.LUT R9, RZ, R3, RZ, 0x33, !PT ;  /* 0x00000003ff09a212 */ /* 0x000fca00078e33ff */
[----:B-1----:R-:W-:-:S06]  /*0250*/  IMAD.WIDE R4, R9, 0x4, R4 ;  /* 0x0000000409047825 */ /* 0x002fcc00078e0204 */
[----:B0-----:R-:W2:Y:S01]  /*0260*/  LDG.E R5, desc[UR12][R4.64] ;  /* 0x0000000c04057981 */ /* 0x001ea2000c1e1900 */
[----:B------:R-:W-:Y:S01]  /*0270*/  IADD3 R8, PT, PT, -R9, RZ, RZ ;  /* 0x000000ff09087210 */ /* 0x000fe20007ffe1ff */
[----:B--2---:R-:W-:-:S05]  /*0280*/  IMAD.WIDE R6, R5, 0x4, R6 ;  /* 0x0000000405067825 */ /* 0x004fca00078e0206 */
[----:B------:R-:W2:Y:S04]  /*0290*/  LDG.E R10, desc[UR12][R6.64] ;  /* 0x0000000c060a7981 */ /* 0x000ea8000c1e1900 */
[----:B------:R-:W2:Y:S01]  /*02a0*/  LDG.E R2, desc[UR12][R6.64+0x4] ;  /* 0x0000040c06027981 */ /* 0x000ea2000c1e1900 */
[----:B------:R-:W-:Y:S01]  /*02b0*/  IMAD R3, R3, R8, R0 ;  /* 0x0000000803037224 */ /* 0x000fe200078e0200 */
[----:B--2---:R-:W-:-:S04]  /*02c0*/  IADD3 R2, PT, PT, -R10, R2, RZ ;  /* 0x000000020a027210 */ /* 0x004fc80007ffe1ff */
[----:B------:R-:W-:-:S13]  /*02d0*/  ISETP.GE.AND P0, PT, R3, R2, PT ;  /* 0x000000020300720c */ /* 0x000fda0003f06270 */
[----:B------:R-:W-:Y:S05]  /*02e0*/  @P0 EXIT ;  /* 0x000000000000094d */ /* 0x000fea0003800000 */
[----:B------:R-:W0:Y:S01]  /*02f0*/  LDCU UR7, c[0x0][0x3b0] ;  /* 0x00007600ff0777ac */ /* 0x000e220008000800 */
[----:B------:R-:W-:Y:S02]  /*0300*/  IADD3 R6, PT, PT, R3, R10, RZ ;  /* 0x0000000a03067210 */ /* 0x000fe40007ffe0ff */
[----:B------:R-:W-:Y:S01]  /*0310*/  MOV R13, RZ ;  /* 0x000000ff000d7202 */ /* 0x000fe20000000f00 */
[----:B0-----:R-:W-:-:S09]  /*0320*/  UISETP.GE.AND UP0, UPT, UR7, 0x1, UPT ;  /* 0x000000010700788c */ /* 0x001fd2000bf06270 */
[----:B------:R-:W-:Y:S05]  /*0330*/  BRA.U !UP0, `(.L_x_0) ;  /* 0x0000000908647547 */ /* 0x000fea000b800000 */
[----:B------:R-:W0:Y:S02]  /*0340*/  LDC.64 R2, c[0x0][0x398] ;  /* 0x0000e600ff027b82 */ /* 0x000e240000000a00 */
[----:B0-----:R-:W-:-:S06]  /*0350*/  IMAD.WIDE R2, R6, 0x4, R2 ;  /* 0x0000000406027825 */ /* 0x001fcc00078e0202 */
[----:B------:R-:W2:Y:S01]  /*0360*/  LDG.E R2, desc[UR12][R2.64] ;  /* 0x0000000c02027981 */ /* 0x000ea2000c1e1900 */
[----:B------:R-:W-:Y:S01]  /*0370*/  UISETP.GE.U32.AND UP1, UPT, UR7, 0x10, UPT ;  /* 0x000000100700788c */ /* 0x000fe2000bf26070 */
[----:B------:R-:W-:Y:S01]  /*0380*/  HFMA2 R13, -RZ, RZ, 0, 0 ;  /* 0x00000000ff0d7431 */ /* 0x000fe200000001ff */
[----:B------:R-:W-:Y:S02]  /*0390*/  ULOP3.LUT UR10, UR7, 0xf, URZ, 0xc0, !UPT ;  /* 0x0000000f070a7892 */ /* 0x000fe4000f8ec0ff */
[----:B------:R-:W-:Y:S01]  /*03a0*/  IMAD R8, R9, UR7, RZ ;  /* 0x0000000709087c24 */ /* 0x000fe2000f8e02ff */
[----:B------:R-:W-:Y:S01]  /*03b0*/  UMOV UR4, URZ ;  /* 0x000000ff00047c82 */ /* 0x000fe20008000000 */
[----:B------:R-:W-:Y:S01]  /*03c0*/  UISETP.NE.AND UP0, UPT, UR10, URZ, UPT ;  /* 0x000000ff0a00728c */ /* 0x000fe2000bf05270 */
[----:B--2---:R-:W-:Y:S02]  /*03d0*/  IMAD R9, R2, UR7, RZ ;  /* 0x0000000702097c24 */ /* 0x004fe4000f8e02ff */
[----:B------:R-:W-:Y:S08]  /*03e0*/  BRA.U !UP1, `(.L_x_1) ;  /* 0x0000000509087547 */ /* 0x000ff0000b800000 */
[----:B------:R-:W0:Y:S01]  /*03f0*/  LDCU.64 UR8, c[0x0][0x380] ;  /* 0x00007000ff0877ac */ /* 0x000e220008000a00 */
[----:B------:R-:W-:Y:S02]  /*0400*/  MOV R13, RZ ;  /* 0x000000ff000d7202 */ /* 0x000fe40000000f00 */
[----:B------:R-:W-:Y:S01]  /*0410*/  MOV R7, R8 ;  /* 0x0000000800077202 */ /* 0x000fe20000000f00 */
[----:B------:R-:W-:Y:S01]  /*0420*/  ULOP3.LUT UR4, UR7, 0x7ffffff0, URZ, 0xc0, !UPT ;  /* 0x7ffffff007047892 */ /* 0x000fe2000f8ec0ff */
[----:B------:R-:W-:Y:S01]  /*0430*/  MOV R10, R9 ;  /* 0x00000009000a7202 */ /* 0x000fe20000000f00 */
[----:B0-----:R-:W-:Y:S02]  /*0440*/  UIADD3 UR5, UP1, UPT, UR8, 0x20, URZ ;  /* 0x0000002008057890 */ /* 0x001fe4000ff3e0ff */
[----:B------:R-:W-:Y:S02]  /*0450*/  UIADD3 UR8, UPT, UPT, -UR4, URZ, URZ ;  /* 0x000000ff04087290 */ /* 0x000fe4000fffe1ff */
[----:B------:R-:W-:-:S12]  /*0460*/  UIADD3.X UR6, UPT, UPT, URZ, UR9, URZ, UP1, !UPT ;  /* 0x00000009ff067290 */ /* 0x000fd80008ffe4ff */
.L_x_2:
[----:B------:R-:W0:Y:S01]  /*0470*/  LDC.64 R2, c[0x0][0x388] ;  /* 0x0000e200ff027b82 */ /* 0x000e220000000a00 */
[----:B------:R-:W-:Y:S02]  /*0480*/  MOV R4, UR5 ;  /* 0x0000000500047c02 */ /* 0x000fe40008000f00 */
[----:B------:R-:W-:-:S03]  /*0490*/  MOV R5, UR6 ;  /* 0x0000000600057c02 */ /* 0x000fc60008000f00 */
[----:B------:R-:W-:-:S05]  /*04a0*/  IMAD.WIDE R4, R7, 0x4, R4 ;  /* 0x0000000407047825 */ /* 0x000fca00078e0204 */
[----:B------:R-:W2:Y:S04]  /*04b0*/  LDG.E R15, desc[UR12][R4.64+-0x20] ;  /* 0xffffe00c040f7981 */ /* 0x000ea8000c1e1900 */
[----:B------:R-:W3:Y:S04]  /*04c0*/  LDG.E R25, desc[UR12][R4.64+-0x1c] ;  /* 0xffffe40c04197981 */ /* 0x000ee8000c1e1900 */
[----:B------:R-:W4:Y:S01]  /*04d0*/  LDG.E R18, desc[UR12][R4.64+-0x18] ;  /* 0xffffe80c04127981 */ /* 0x000f22000c1e1900 */
[----:B0-----:R-:W-:-:S03]  /*04e0*/  IMAD.WIDE R2, R10, 0x4, R2 ;  /* 0x000000040a027825 */ /* 0x001fc600078e0202 */
[----:B------:R-:W5:Y:S04]  /*04f0*/  LDG.E R21, desc[UR12][R4.64+-0x14] ;  /* 0xffffec0c04157981 */ /* 0x000f68000c1e1900 */
[----:B------:R-:W2:Y:S04]  /*0500*/  LDG.E R14, desc[UR12][R2.64] ;  /* 0x0000000c020e7981 */ /* 0x000ea8000c1e1900 */
[----:B------:R-:W3:Y:S04]  /*0510*/  LDG.E R16, desc[UR12][R2.64+0x4] ;  /* 0x0000040c02107981 */ /* 0x000ee8000c1e1900 */
[----:B------:R-:W4:Y:S04]  /*0520*/  LDG.E R17, desc[UR12][R2.64+0x8] ;  /* 0x0000080c02117981 */ /* 0x000f28000c1e1900 */
[----:B------:R-:W5:Y:S04]  /*0530*/  LDG.E R22, desc[UR12][R2.64+0xc] ;  /* 0x00000c0c02167981 */ /* 0x000f68000c1e1900 */
[----:B------:R-:W5:Y:S04]  /*0540*/  LDG.E R23, desc[UR12][R2.64+0x10] ;  /* 0x0000100c02177981 */ /* 0x000f68000c1e1900 */
[----:B------:R-:W5:Y:S04]  /*0550*/  LDG.E R24, desc[UR12][R4.64+-0x10] ;  /* 0xfffff00c04187981 */ /* 0x000f68000c1e1900 */
[----:B------:R-:W5:Y:S04]  /*0560*/  LDG.E R19, desc[UR12][R2.64+0x14] ;  /* 0x0000140c02137981 */ /* 0x000f68000c1e1900 */
[----:B------:R-:W5:Y:S04]  /*0570*/  LDG.E R20, desc[UR12][R4.64+-0xc] ;  /* 0xfffff40c04147981 */ /* 0x000f68000c1e1900 */
[----:B------:R-:W5:Y:S04]  /*0580*/  LDG.E R11, desc[UR12][R2.64+0x18] ;  /* 0x0000180c020b7981 */ /* 0x000f68000c1e1900 */
[----:B------:R-:W5:Y:S04]  /*0590*/  LDG.E R12, desc[UR12][R4.64+-0x8] ;  /* 0xfffff80c040c7981 */ /* 0x000f68000c1e1900 */
[----:B------:R-:W5:Y:S04]  /*05a0*/  LDG.E R28, desc[UR12][R4.64+0x18] ;  /* 0x0000180c041c7981 */ /* 0x000f68000c1e1900 */
[----:B------:R-:W5:Y:S01]  /*05b0*/  LDG.E R27, desc[UR12][R4.64+0x1c] ;  /* 0x00001c0c041b7981 */ /* 0x000f62000c1e1900 */
[----:B--2---:R-:W-:-:S03]  /*05c0*/  FFMA R15, R14, R15, R13 ;  /* 0x0000000f0e0f7223 */ /* 0x004fc6000000000d */
[----:B------:R-:W2:Y:S04]  /*05d0*/  LDG.E R13, desc[UR12][R2.64+0x1c] ;  /* 0x00001c0c020d7981 */ /* 0x000ea8000c1e1900 */
[----:B------:R-:W2:Y:S01]  /*05e0*/  LDG.E R14, desc[UR12][R4.64+-0x4] ;  /* 0xfffffc0c040e7981 */ /* 0x000ea2000c1e1900 */
[----:B---3--:R-:W-:-:S03]  /*05f0*/  FFMA R26, R16, R25, R15 ;  /* 0x00000019101a7223 */ /* 0x008fc6000000000f */
[----:B------:R-:W3:Y:S01]  /*0600*/  LDG.E R15, desc[UR12][R2.64+0x20] ;  /* 0x0000200c020f7981 */ /* 0x000ee2000c1e1900 */
[----:B----4-:R-:W-:-:S03]  /*0610*/  FFMA R25, R17, R18, R26 ;  /* 0x0000001211197223 */ /* 0x010fc6000000001a */
[----:B------:R-:W3:Y:S01]  /*0620*/  LDG.E R16, desc[UR12][R4.64] ;  /* 0x0000000c04107981 */ /* 0x000ee2000c1e1900 */
[----:B-----5:R-:W-:-:S03]  /*0630*/  FFMA R26, R22, R21, R25 ;  /* 0x00000015161a7223 */ /* 0x020fc60000000019 */
[----:B------:R-:W4:Y:S04]  /*0640*/  LDG.E R17, desc[UR12][R2.64+0x24] ;  /* 0x0000240c02117981 */ /* 0x000f28000c1e1900 */
[----:B------:R-:W4:Y:S01]  /*0650*/  LDG.E R18, desc[UR12][R4.64+0x4] ;  /* 0x0000040c04127981 */ /* 0x000f22000c1e1900 */
[----:B------:R-:W-:-:S03]  /*0660*/  FFMA R26, R23, R24, R26 ;  /* 0x00000018171a7223 */ /* 0x000fc6000000001a */
[----:B------:R-:W5:Y:S04]  /*0670*/  LDG.E R21, desc[UR12][R2.64+0x28] ;  /* 0x0000280c02157981 */ /* 0x000f68000c1e1900 */
[----:B------:R-:W5:Y:S01]  /*0680*/  LDG.E R22, desc[UR12][R4.64+0x8] ;  /* 0x0000080c04167981 */ /* 0x000f62000c1e1900 */
[----:B------:R-:W-:-:S03]  /*0690*/  FFMA R26, R19, R20, R26 ;  /* 0x00000014131a7223 */ /* 0x000fc6000000001a */
[----:B------:R-:W5:Y:S04]  /*06a0*/  LDG.E R23, desc[UR12][R2.64+0x2c] ;  /* 0x00002c0c02177981 */ /* 0x000f68000c1e1900 */
[----:B------:R-:W5:Y:S01]  /*06b0*/  LDG.E R24, desc[UR12][R4.64+0xc] ;  /* 0x00000c0c04187981 */ /* 0x000f62000c1e1900 */
[----:B------:R-:W-:-:S03]  /*06c0*/  FFMA R29, R11, R12, R26 ;  /* 0x0000000c0b1d7223 */ /* 0x000fc6000000001a */
[----:B------:R-:W5:Y:S04]  /*06d0*/  LDG.E R19, desc[UR12][R2.64+0x30] ;  /* 0x0000300c02137981 */ /* 0x000f68000c1e1900 */
[----:B------:R-:W5:Y:S04]  /*06e0*/  LDG.E R20, desc[UR12][R4.64+0x10] ;  /* 0x0000100c04147981 */ /* 0x000f68000c1e1900 */
[----:B------:R-:W5:Y:S04]  /*06f0*/  LDG.E R12, desc[UR12][R2.64+0x34] ;  /* 0x0000340c020c7981 */ /* 0x000f68000c1e1900 */
[----:B------:R-:W5:Y:S04]  /*0700*/  LDG.E R25, desc[UR12][R4.64+0x14] ;  /* 0x0000140c04197981 */ /* 0x000f68000c1e1900 */
[----:B------:R-:W5:Y:S04]  /*0710*/  LDG.E R11, desc[UR12][R2.64+0x38] ;  /* 0x0000380c020b7981 */ /* 0x000f68000c1e1900 */
[----:B------:R-:W5:Y:S01]  /*0720*/  LDG.E R26, desc[UR12][R2.64+0x3c] ;  /* 0x00003c0c021a7981 */ /* 0x000f62000c1e1900 */
[----:B------:R-:W-:-:S04]  /*0730*/  UIADD3 UR8, UPT, UPT, UR8, 0x10, URZ ;  /* 0x0000001008087890 */ /* 0x000fc8000fffe0ff */
[----:B------:R-:W-:Y:S01]  /*0740*/  UISETP.NE.AND UP1, UPT, UR8, URZ, UPT ;  /* 0x000000ff0800728c */ /* 0x000fe2000bf25270 */
[----:B------:R-:W-:Y:S02]  /*0750*/  IADD3 R10, PT, PT, R10, 0x10, RZ ;  /* 0x000000100a0a7810 */ /* 0x000fe40007ffe0ff */
[----:B------:R-:W-:Y:S01]  /*0760*/  IADD3 R7, PT, PT, R7, 0x10, RZ ;  /* 0x0000001007077810 */ /* 0x000fe20007ffe0ff */
[----:B--2---:R-:W-:-:S04]  /*0770*/  FFMA R14, R13, R14, R29 ;  /* 0x0000000e0d0e7223 */ /* 0x004fc8000000001d */
[----:B---3--:R-:W-:-:S04]  /*0780*/  FFMA R14, R15, R16, R14 ;  /* 0x000000100f0e7223 */ /* 0x008fc8000000000e */
[----:B----4-:R-:W-:-:S04]  /*0790*/  FFMA R14, R17, R18, R14 ;  /* 0x00000012110e7223 */ /* 0x010fc8000000000e */
[----:B-----5:R-:W-:-:S04]  /*07a0*/  FFMA R14, R21, R22, R14 ;  /* 0x00000016150e7223 */ /* 0x020fc8000000000e */
[----:B------:R-:W-:-:S04]  /*07b0*/  FFMA R14, R23, R24, R14 ;  /* 0x00000018170e7223 */ /* 0x000fc8000000000e */
[----:B------:R-:W-:-:S04]  /*07c0*/  FFMA R19, R19, R20, R14 ;  /* 0x0000001413137223 */ /* 0x000fc8000000000e */
[----:B------:R-:W-:-:S04]  /*07d0*/  FFMA R12, R12, R25, R19 ;  /* 0x000000190c0c7223 */ /* 0x000fc80000000013 */
[----:B------:R-:W-:-:S04]  /*07e0*/  FFMA R11, R11, R28, R12 ;  /* 0x0000001c0b0b7223 */ /* 0x000fc8000000000c */
[----:B------:R-:W-:Y:S01]  /*07f0*/  FFMA R13, R26, R27, R11 ;  /* 0x0000001b1a0d7223 */ /* 0x000fe2000000000b */
[----:B------:R-:W-:Y:S06]  /*0800*/  BRA.U UP1, `(.L_x_2) ;  /* 0xfffffffd01187547 */ /* 0x000fec000b83ffff */
.L_x_1:
[----:B------:R-:W-:Y:S05]  /*0810*/  BRA.U !UP0, `(.L_x_0) ;  /* 0x00000005082c7547 */ /* 0x000fea000b800000 */
[----:B------:R-:W-:Y:S02]  /*0820*/  UISETP.GE.U32.AND UP0, UPT, UR10, 0x8, UPT ;  /* 0x000000080a00788c */ /* 0x000fe4000bf06070 */
[----:B------:R-:W-:-:S04]  /*0830*/  ULOP3.LUT UR6, UR7, 0x7, URZ, 0xc0, !UPT ;  /* 0x0000000707067892 */ /* 0x000fc8000f8ec0ff */
[----:B------:R-:W-:-:S03]  /*0840*/  UISETP.NE.AND UP1, UPT, UR6, URZ, UPT ;  /* 0x000000ff0600728c */ /* 0x000fc6000bf25270 */
[----:B------:R-:W-:Y:S08]  /*0850*/  BRA.U !UP0, `(.L_x_3) ;  /* 0x00000001087c7547 */ /* 0x000ff0000b800000 */
[----:B------:R-:W0:Y:S01]  /*0860*/  LDC.64 R2, c[0x0][0x388] ;  /* 0x0000e200ff027b82 */ /* 0x000e220000000a00 */
[----:B------:R-:W-:Y:S02]  /*0870*/  IADD3 R7, PT, PT, R9, UR4, RZ ;  /* 0x0000000409077c10 */ /* 0x000fe4000fffe0ff */
[----:B------:R-:W-:-:S05]  /*0880*/  IADD3 R11, PT, PT, R8, UR4, RZ ;  /* 0x00000004080b7c10 */ /* 0x000fca000fffe0ff */
[----:B------:R-:W1:Y:S01]  /*0890*/  LDC.64 R4, c[0x0][0x380] ;  /* 0x0000e000ff047b82 */ /* 0x000e620000000a00 */
[----:B0-----:R-:W-:-:S05]  /*08a0*/  IMAD.WIDE R2, R7, 0x4, R2 ;  /* 0x0000000407027825 */ /* 0x001fca00078e0202 */
[----:B------:R-:W2:Y:S01]  /*08b0*/  LDG.E R14, desc[UR12][R2.64] ;  /* 0x0000000c020e7981 */ /* 0x000ea2000c1e1900 */
[----:B-1----:R-:W-:-:S03]  /*08c0*/  IMAD.WIDE R4, R11, 0x4, R4 ;  /* 0x000000040b047825 */ /* 0x002fc600078e0204 */
[----:B------:R-:W3:Y:S04]  /*08d0*/  LDG.E R17, desc[UR12][R2.64+0x4] ;  /* 0x0000040c02117981 */ /* 0x000ee8000c1e1900 */
[----:B------:R-:W2:Y:S04]  /*08e0*/  LDG.E R16, desc[UR12][R4.64] ;  /* 0x0000000c04107981 */ /* 0x000ea8000c1e1900 */
[----:B------:R-:W3:Y:S04]  /*08f0*/  LDG.E R18, desc[UR12][R4.64+0x4] ;  /* 0x0000040c04127981 */ /* 0x000ee8000c1e1900 */
[----:B------:R-:W4:Y:S04]  /*0900*/  LDG.E R19, desc[UR12][R2.64+0x8] ;  /* 0x0000080c02137981 */ /* 0x000f28000c1e1900 */
        /* <DEDUP_REMOVED lines=11> */
[----:B------:R-:W-:Y:S01]  /*09c0*/  UIADD3 UR4, UPT, UPT, UR4, 0x8, URZ ;  /* 0x0000000804047890 */ /* 0x000fe2000fffe0ff */
[----:B--2---:R-:W-:-:S04]  /*09d0*/  FFMA R14, R14, R16, R13 ;  /* 0x000000100e0e7223 */ /* 0x004fc8000000000d */
[----:B---3--:R-:W-:-:S04]  /*09e0*/  FFMA R14, R17, R18, R14 ;  /* 0x00000012110e7223 */ /* 0x008fc8000000000e */
[----:B----4-:R-:W-:-:S04]  /*09f0*/  FFMA R14, R19, R20, R14 ;  /* 0x00000014130e7223 */ /* 0x010fc8000000000e */
[----:B-----5:R-:W-:-:S04]  /*0a00*/  FFMA R14, R21, R22, R14 ;  /* 0x00000016150e7223 */ /* 0x020fc8000000000e */
[----:B------:R-:W-:-:S04]  /*0a10*/  FFMA R23, R23, R24, R14 ;  /* 0x0000001817177223 */ /* 0x000fc8000000000e */
[----:B------:R-:W-:-:S04]  /*0a20*/  FFMA R12, R12, R15, R23 ;  /* 0x0000000f0c0c7223 */ /* 0x000fc80000000017 */
[----:B------:R-:W-:-:S04]  /*0a30*/  FFMA R10, R7, R10, R12 ;  /* 0x0000000a070a7223 */ /* 0x000fc8000000000c */
[----:B------:R-:W-:-:S07]  /*0a40*/  FFMA R13, R11, R25, R10 ;  /* 0x000000190b0d7223 */ /* 0x000fce000000000a */
.L_x_3:
        /* <DEDUP_REMOVED lines=18> */
[----:B------:R-:W5:Y:S01]  /*0b70*/  LDG.E R17, desc[UR12][R4.64+0xc] ;  /* 0x00000c0c04117981 */ /* 0x000f62000c1e1900 */
[----:B------:R-:W-:Y:S01]  /*0b80*/  UIADD3 UR4, UPT, UPT, UR4, 0x4, URZ ;  /* 0x0000000404047890 */ /* 0x000fe2000fffe0ff */
[----:B--2---:R-:W-:-:S04]  /*0b90*/  FFMA R7, R10, R7, R13 ;  /* 0x000000070a077223 */ /* 0x004fc8000000000d */
[----:B---3--:R-:W-:-:S04]  /*0ba0*/  FFMA R7, R12, R11, R7 ;  /* 0x0000000b0c077223 */ /* 0x008fc80000000007 */
[----:B----4-:R-:W-:-:S04]  /*0bb0*/  FFMA R7, R14, R15, R7 ;  /* 0x0000000f0e077223 */ /* 0x010fc80000000007 */
[----:B-----5:R-:W-:-:S07]  /*0bc0*/  FFMA R13, R16, R17, R7 ;  /* 0x00000011100d7223 */ /* 0x020fce0000000007 */
.L_x_4:
[----:B------:R-:W-:Y:S05]  /*0bd0*/  BRA.U !UP1, `(.L_x_0) ;  /* 0x00000001093c7547 */ /* 0x000fea000b800000 */
[----:B------:R-:W0:Y:S01]  /*0be0*/  LDC.64 R10, c[0x0][0x380] ;  /* 0x0000e000ff0a7b82 */ /* 0x000e220000000a00 */
[----:B------:R-:W-:Y:S01]  /*0bf0*/  IADD3 R7, PT, PT, R8, UR4, RZ ;  /* 0x0000000408077c10 */ /* 0x000fe2000fffe0ff */
[----:B------:R-:W-:Y:S01]  /*0c00*/  UIADD3 UR5, UPT, UPT, -UR5, URZ, URZ ;  /* 0x000000ff05057290 */ /* 0x000fe2000fffe1ff */
[----:B------:R-:W-:-:S05]  /*0c10*/  IADD3 R9, PT, PT, R9, UR4, RZ ;  /* 0x0000000409097c10 */ /* 0x000fca000fffe0ff */
[----:B------:R-:W1:Y:S06]  /*0c20*/  LDC.64 R14, c[0x0][0x388] ;  /* 0x0000e200ff0e7b82 */ /* 0x000e6c0000000a00 */
.L_x_5:
[----:B0-----:R-:W-:-:S04]  /*0c30*/  IMAD.WIDE R2, R7, 0x4, R10 ;  /* 0x0000000407027825 */ /* 0x001fc800078e020a */
[----:B-1----:R-:W-:Y:S02]  /*0c40*/  IMAD.WIDE R4, R9, 0x4, R14 ;  /* 0x0000000409047825 */ /* 0x002fe400078e020e */
[----:B------:R-:W2:Y:S04]  /*0c50*/  LDG.E R2, desc[UR12][R2.64] ;  /* 0x0000000c02027981 */ /* 0x000ea8000c1e1900 */
[----:B------:R-:W2:Y:S01]  /*0c60*/  LDG.E R4, desc[UR12][R4.64] ;  /* 0x0000000c04047981 */ /* 0x000ea2000c1e1900 */
[----:B------:R-:W-:Y:S01]  /*0c70*/  UIADD3 UR5, UPT, UPT, UR5, 0x1, URZ ;  /* 0x0000000105057890 */ /* 0x000fe2000fffe0ff */
[----:B------:R-:W-:Y:S02]  /*0c80*/  IADD3 R7, PT, PT, R7, 0x1, RZ ;  /* 0x0000000107077810 */ /* 0x000fe40007ffe0ff */
[----:B------:R-:W-:Y:S01]  /*0c90*/  IADD3 R9, PT, PT, R9, 0x1, RZ ;  /* 0x0000000109097810 */ /* 0x000fe20007ffe0ff */
[----:B------:R-:W-:Y:S01]  /*0ca0*/  UISETP.NE.AND UP0, UPT, UR5, URZ, UPT ;  /* 0x000000ff0500728c */ /* 0x000fe2000bf05270 */
[----:B--2---:R-:W-:-:S08]  /*0cb0*/  FFMA R13, R4, R2, R13 ;  /* 0x00000002040d7223 */ /* 0x004fd0000000000d */
[----:B------:R-:W-:Y:S05]  /*0cc0*/  BRA.U UP0, `(.L_x_5) ;  /* 0xfffffffd00d87547 */ /* 0x000fea000b83ffff */
.L_x_0:
[----:B------:R-:W0:Y:S02]  /*0cd0*/  LDC.64 R2, c[0x0][0x3a0] ;  /* 0x0000e800ff027b82 */ /* 0x000e240000000a00 */
[----:B0-----:R-:W-:-:S06]  /*0ce0*/  IMAD.WIDE R6, R6, 0x4, R2 ;  /* 0x0000000406067825 */ /* 0x001fcc00078e0202 */
[----:B------:R-:W2:Y:S01]  /*0cf0*/  LDG.E R6, desc[UR12][R6.64] ;  /* 0x0000000c06067981 */ /* 0x000ea2000c1e1900 */
[----:B------:R-:W-:Y:S01]  /*0d00*/  HFMA2 R3, -RZ, RZ, 3.7421875, 0 ;  /* 0x437c0000ff037431 */ /* 0x000fe200000001ff */
[----:B------:R-:W-:Y:S01]  /*0d10*/  MOV R2, 0x3bbb989d ;  /* 0x3bbb989d00027802 */ /* 0x000fe20000000f00 */
[----:B--2---:R-:W-:-:S04]  /*0d20*/  FMUL R13, R6, R13 ;  /* 0x0000000d060d7220 */ /* 0x004fc80000400000 */
[----:B------:R-:W-:-:S04]  /*0d30*/  FFMA.SAT R2, R13, -R2, 0.5 ;  /* 0x3f0000000d027423 */ /* 0x000fc80000002802 */
[----:B------:R-:W-:-:S04]  /*0d40*/  FFMA.RM R2, R2, R3, 12582913 ;  /* 0x4b40000102027423 */ /* 0x000fc80000004003 */
[C---:B------:R-:W-:Y:S01]  /*0d50*/  FADD R4, R2.reuse, -12583039 ;  /* 0xcb40007f02047421 */ /* 0x040fe20000000000 */
[----:B------:R-:W-:-:S03]  /*0d60*/  SHF.L.U32 R2, R2, 0x17, RZ ;  /* 0x0000001702027819 */ /* 0x000fc600000006ff */
[----:B------:R-:W-:-:S04]  /*0d70*/  FFMA R4, R13, -1.4426950216293334961, -R4 ;  /* 0xbfb8aa3b0d047823 */ /* 0x000fc80000000804 */
[----:B------:R-:W-:-:S04]  /*0d80*/  FFMA R4, R13, -1.925963033500011079e-08, R4 ;  /* 0xb2a570600d047823 */ /* 0x000fc80000000004 */
[----:B------:R0:W1:Y:S02]  /*0d90*/  MUFU.EX2 R3, R4 ;  /* 0x0000000400037308 */ /* 0x0000640000000800 */
[----:B0-----:R-:W0:Y:S01]  /*0da0*/  LDC.64 R4, c[0x0][0x3c8] ;  /* 0x0000f200ff047b82 */ /* 0x001e220000000a00 */
[----:B-1----:R-:W-:Y:S01]  /*0db0*/  FFMA R6, R2, R3, 1 ;  /* 0x3f80000002067423 */ /* 0x002fe20000000003 */
[----:B------:R-:W-:-:S04]  /*0dc0*/  MOV R3, 0x3e055027 ;  /* 0x3e05502700037802 */ /* 0x000fc80000000f00 */
[----:B------:R-:W-:Y:S01]  /*0dd0*/  FSETP.GEU.AND P0, PT, R6, 1.175494350822287508e-38, PT ;  /* 0x008000000600780b */ /* 0x000fe20003f0e000 */
[----:B0-----:R-:W-:-:S12]  /*0de0*/  IMAD.WIDE R4, R0, 0x4, R4 ;  /* 0x0000000400047825 */ /* 0x001fd800078e0204 */
[----:B------:R-:W-:Y:S01]  /*0df0*/  @!P0 FMUL R6, R6, 8388608 ;  /* 0x4b00000006068820 */ /* 0x000fe20000400000 */
[----:B------:R-:W-:Y:S04]  /*0e00*/  STG.E desc[UR12][R4.64], R13 ;  /* 0x0000000d04007986 */ /* 0x000fe8000c10190c */
[----:B------:R-:W-:-:S04]  /*0e10*/  IADD3 R2, PT, PT, R6, -0x3f2aaaab, RZ ;  /* 0xc0d5555506027810 */ /* 0x000fc80007ffe0ff */
[----:B------:R-:W-:-:S04]  /*0e20*/  LOP3.LUT R9, R2, 0xff800000, RZ, 0xc0, !PT ;  /* 0xff80000002097812 */ /* 0x000fc800078ec0ff */
[-C--:B------:R-:W-:Y:S02]  /*0e30*/  IADD3 R2, PT, PT, R6, -R9.reuse, RZ ;  /* 0x8000000906027210 */ /* 0x080fe40007ffe0ff */
[----:B------:R-:W-:Y:S02]  /*0e40*/  I2FP.F32.S32 R8, R9 ;  /* 0x0000000900087245 */ /* 0x000fe40000201400 */
[----:B------:R-:W-:Y:S01]  /*0e50*/  MOV R9, 0x7f800000 ;  /* 0x7f80000000097802 */ /* 0x000fe20000000f00 */
[----:B------:R-:W-:-:S04]  /*0e60*/  FADD R10, R2, -1 ;  /* 0xbf800000020a7421 */ /* 0x000fc80000000000 */
[----:B------:R-:W-:-:S04]  /*0e70*/  FFMA R3, R10, -R3, 0.14084610342979431152 ;  /* 0x3e1039f60a037423 */ /* 0x000fc80000000803 */
[----:B------:R-:W-:-:S04]  /*0e80*/  FFMA R3, R10, R3, -0.12148627638816833496 ;  /* 0xbdf8cdcc0a037423 */ /* 0x000fc80000000003 */
[----:B------:R-:W-:-:S04]  /*0e90*/  FFMA R3, R10, R3, 0.13980610668659210205 ;  /* 0x3e0f29550a037423 */ /* 0x000fc80000000003 */
[----:B------:R-:W-:-:S04]  /*0ea0*/  FFMA R3, R10, R3, -0.16684235632419586182 ;  /* 0xbe2ad8b90a037423 */ /* 0x000fc80000000003 */
[----:B------:R-:W-:-:S04]  /*0eb0*/  FFMA R3, R10, R3, 0.20012299716472625732 ;  /* 0x3e4ced0b0a037423 */ /* 0x000fc80000000003 */
[C---:B------:R-:W-:Y:S02]  /*0ec0*/  FFMA R7, R10.reuse, R3, -0.24999669194221496582 ;  /* 0xbe7fff220a077423 */ /* 0x040fe40000000003 */
[----:B------:R-:W0:Y:S02]  /*0ed0*/  LDC.64 R2, c[0x0][0x3c0] ;  /* 0x0000f000ff027b82 */ /* 0x000e240000000a00 */
[----:B------:R-:W-:-:S04]  /*0ee0*/  FFMA R7, R10, R7, 0.33333182334899902344 ;  /* 0x3eaaaa780a077423 */ /* 0x000fc80000000007 */
[----:B------:R-:W-:Y:S01]  /*0ef0*/  FFMA R11, R10, R7, -0.5 ;  /* 0xbf0000000a0b7423 */ /* 0x000fe20000000007 */
[----:B------:R-:W-:Y:S02]  /*0f00*/  FSEL R7, RZ, -23, P0 ;  /* 0xc1b80000ff077808 */ /* 0x000fe40000000000 */
[----:B------:R-:W-:Y:S01]  /*0f10*/  ISETP.GT.U32.AND P0, PT, R6, 0x7f7fffff, PT ;  /* 0x7f7fffff0600780c */ /* 0x000fe20003f04070 */
[----:B------:R-:W-:Y:S02]  /*0f20*/  FMUL R11, R10, R11 ;  /* 0x0000000b0a0b7220 */ /* 0x000fe40000400000 */
[----:B------:R-:W-:Y:S02]  /*0f30*/  FFMA R7, R8, 1.1920928955078125e-07, R7 ;  /* 0x3400000008077823 */ /* 0x000fe40000000007 */
[----:B------:R-:W-:-:S04]  /*0f40*/  FFMA R10, R10, R11, R10 ;  /* 0x0000000b0a0a7223 */ /* 0x000fc8000000000a */
[----:B------:R-:W-:-:S04]  /*0f50*/  FFMA R7, R7, 0.69314718246459960938, R10 ;  /* 0x3f31721807077823 */ /* 0x000fc8000000000a */
[C---:B------:R-:W-:Y:S01]  /*0f60*/  @P0 FFMA R7, R6.reuse, R9, +INF ;  /* 0x7f80000006070423 */ /* 0x040fe20000000009 */
[----:B------:R-:W-:Y:S01]  /*0f70*/  FSETP.NEU.AND P0, PT, R6, RZ, PT ;  /* 0x000000ff0600720b */ /* 0x000fe20003f0d000 */
[----:B0-----:R-:W-:-:S03]  /*0f80*/  IMAD.WIDE R2, R0, 0x4, R2 ;  /* 0x0000000400027825 */ /* 0x001fc600078e0202 */
[----:B------:R-:W-:-:S05]  /*0f90*/  FSEL R7, R7, -INF , P0 ;  /* 0xff80000007077808 */ /* 0x000fca0000000000 */
[----:B------:R-:W-:Y:S01]  /*0fa0*/  STG.E desc[UR12][R2.64], R7 ;  /* 0x0000000702007986 */ /* 0x000fe2000c10190c */
[----:B------:R-:W-:Y:S05]  /*0fb0*/  EXIT ;  /* 0x000000000000794d */ /* 0x000fea0003800000 */
.L_x_6:
[----:B------:R-:W-:-:S00]  /*0fc0*/  BRA `(.L_x_6) ;  /* 0xfffffffc00fc7947 */ /* 0x000fc0000383ffff */
[----:B------:R-:W-:-:S00]  /*0fd0*/  NOP ;  /* 0x0000000000007918 */ /* 0x000fc00000000000 */
        /* <DEDUP_REMOVED lines=10> */
.L_x_7:


//--------------------- .nv.shared.reserved.0     --------------------------
	.section	.nv.shared.reserved.0,"aw",@nobits
	.weak		__nv_reservedSMEM_offset_0_alias
	.size		__nv_reservedSMEM_offset_0_alias, 0, 64
	.other		__nv_reservedSMEM_offset_0_alias,@"STO_CUDA_RESERVED_SHARED STV_DEFAULT"
__nv_reservedSMEM_offset_0_alias:
	.zero		0
	.zero		64


//--------------------- .nv.constant0.bhsm_forward --------------------------
	.section	.nv.constant0.bhsm_forward,"a",@progbits
	.sectionflags	@""
	.align	4
.nv.constant0.bhsm_forward:
	.zero		976


//--------------------- SYMBOLS --------------------------

	.type		.nv.reservedSmem.offset0,@object
	.size		.nv.reservedSmem.offset0,0x4
